//
// Generated by NVIDIA NVVM Compiler
//
// Compiler Build ID: CL-36424714
// Cuda compilation tools, release 13.0, V13.0.88
// Based on NVVM 20.0.0
//

.version 9.0
.target sm_100
.address_size 64

	// .globl	_Z22Multiplica_Matrices_GMPfS_S_ii

.visible .entry _Z22Multiplica_Matrices_GMPfS_S_ii(
	.param .u64 .ptr .align 1 _Z22Multiplica_Matrices_GMPfS_S_ii_param_0,
	.param .u64 .ptr .align 1 _Z22Multiplica_Matrices_GMPfS_S_ii_param_1,
	.param .u64 .ptr .align 1 _Z22Multiplica_Matrices_GMPfS_S_ii_param_2,
	.param .u32 _Z22Multiplica_Matrices_GMPfS_S_ii_param_3,
	.param .u32 _Z22Multiplica_Matrices_GMPfS_S_ii_param_4
)
{
	.reg .pred 	%p<13>;
	.reg .b32 	%r<40>;
	.reg .b32 	%f<68>;
	.reg .b64 	%rd<67>;

	ld.param.u64 	%rd14, [_Z22Multiplica_Matrices_GMPfS_S_ii_param_1];
	ld.param.u64 	%rd15, [_Z22Multiplica_Matrices_GMPfS_S_ii_param_2];
	ld.param.u32 	%r18, [_Z22Multiplica_Matrices_GMPfS_S_ii_param_3];
	ld.param.u32 	%r17, [_Z22Multiplica_Matrices_GMPfS_S_ii_param_4];
	cvta.to.global.u64 	%rd1, %rd15;
	cvta.to.global.u64 	%rd2, %rd14;
	mov.u32 	%r19, %ctaid.x;
	mov.u32 	%r20, %ntid.x;
	mov.u32 	%r21, %tid.x;
	mad.lo.s32 	%r1, %r19, %r20, %r21;
	mov.u32 	%r22, %ctaid.y;
	mov.u32 	%r23, %ntid.y;
	mov.u32 	%r24, %tid.y;
	mad.lo.s32 	%r25, %r22, %r23, %r24;
	mul.lo.s32 	%r2, %r17, %r25;
	setp.ge.s32 	%p1, %r25, %r18;
	setp.ge.s32 	%p2, %r1, %r17;
	or.pred  	%p3, %p1, %p2;
	@%p3 bra 	$L__BB0_14;
	setp.lt.s32 	%p4, %r17, 1;
	mov.f32 	%f67, 0f00000000;
	@%p4 bra 	$L__BB0_13;
	and.b32  	%r3, %r17, 7;
	setp.lt.u32 	%p5, %r17, 8;
	mov.f32 	%f67, 0f00000000;
	mov.b32 	%r38, 0;
	@%p5 bra 	$L__BB0_5;
	and.b32  	%r38, %r17, 2147483640;
	neg.s32 	%r36, %r38;
	mul.wide.u32 	%rd16, %r17, 4;
	add.s64 	%rd3, %rd1, %rd16;
	shl.b32 	%r6, %r17, 3;
	mul.wide.u32 	%rd17, %r17, 8;
	add.s64 	%rd4, %rd1, %rd17;
	mul.wide.u32 	%rd18, %r17, 12;
	add.s64 	%rd5, %rd1, %rd18;
	mul.wide.u32 	%rd19, %r17, 16;
	add.s64 	%rd6, %rd1, %rd19;
	mul.wide.u32 	%rd20, %r17, 20;
	add.s64 	%rd7, %rd1, %rd20;
	mul.wide.u32 	%rd21, %r17, 24;
	add.s64 	%rd8, %rd1, %rd21;
	mul.wide.u32 	%rd22, %r17, 28;
	add.s64 	%rd9, %rd1, %rd22;
	mul.wide.u32 	%rd23, %r2, 4;
	add.s64 	%rd24, %rd23, %rd2;
	add.s64 	%rd66, %rd24, 16;
	mov.f32 	%f67, 0f00000000;
	mov.u32 	%r35, %r1;
$L__BB0_4:
	.pragma "nounroll";
	mul.wide.s32 	%rd25, %r35, 4;
	add.s64 	%rd26, %rd3, %rd25;
	add.s64 	%rd27, %rd4, %rd25;
	add.s64 	%rd28, %rd5, %rd25;
	add.s64 	%rd29, %rd6, %rd25;
	add.s64 	%rd30, %rd7, %rd25;
	add.s64 	%rd31, %rd8, %rd25;
	add.s64 	%rd32, %rd9, %rd25;
	add.s64 	%rd33, %rd1, %rd25;
	ld.global.f32 	%f17, [%rd66+-16];
	ld.global.f32 	%f18, [%rd33];
	fma.rn.f32 	%f19, %f17, %f18, %f67;
	ld.global.f32 	%f20, [%rd66+-12];
	ld.global.f32 	%f21, [%rd26];
	fma.rn.f32 	%f22, %f20, %f21, %f19;
	ld.global.f32 	%f23, [%rd66+-8];
	ld.global.f32 	%f24, [%rd27];
	fma.rn.f32 	%f25, %f23, %f24, %f22;
	ld.global.f32 	%f26, [%rd66+-4];
	ld.global.f32 	%f27, [%rd28];
	fma.rn.f32 	%f28, %f26, %f27, %f25;
	ld.global.f32 	%f29, [%rd66];
	ld.global.f32 	%f30, [%rd29];
	fma.rn.f32 	%f31, %f29, %f30, %f28;
	ld.global.f32 	%f32, [%rd66+4];
	ld.global.f32 	%f33, [%rd30];
	fma.rn.f32 	%f34, %f32, %f33, %f31;
	ld.global.f32 	%f35, [%rd66+8];
	ld.global.f32 	%f36, [%rd31];
	fma.rn.f32 	%f37, %f35, %f36, %f34;
	ld.global.f32 	%f38, [%rd66+12];
	ld.global.f32 	%f39, [%rd32];
	fma.rn.f32 	%f67, %f38, %f39, %f37;
	add.s32 	%r36, %r36, 8;
	add.s32 	%r35, %r35, %r6;
	add.s64 	%rd66, %rd66, 32;
	setp.ne.s32 	%p6, %r36, 0;
	@%p6 bra 	$L__BB0_4;
$L__BB0_5:
	setp.eq.s32 	%p7, %r3, 0;
	@%p7 bra 	$L__BB0_13;
	and.b32  	%r12, %r17, 3;
	setp.lt.u32 	%p8, %r3, 4;
	@%p8 bra 	$L__BB0_8;
	add.s32 	%r27, %r38, %r2;
	mul.wide.u32 	%rd34, %r27, 4;
	add.s64 	%rd35, %rd2, %rd34;
	ld.global.f32 	%f41, [%rd35];
	mad.lo.s32 	%r28, %r38, %r17, %r1;
	mul.wide.s32 	%rd36, %r28, 4;
	add.s64 	%rd37, %rd1, %rd36;
	ld.global.f32 	%f42, [%rd37];
	fma.rn.f32 	%f43, %f41, %f42, %f67;
	cvt.u64.u32 	%rd38, %r2;
	cvt.u64.u32 	%rd39, %r38;
	add.s64 	%rd40, %rd39, %rd38;
	shl.b64 	%rd41, %rd40, 2;
	add.s64 	%rd42, %rd2, %rd41;
	ld.global.f32 	%f44, [%rd42+4];
	mul.wide.u32 	%rd43, %r17, 4;
	add.s64 	%rd44, %rd37, %rd43;
	ld.global.f32 	%f45, [%rd44];
	fma.rn.f32 	%f46, %f44, %f45, %f43;
	ld.global.f32 	%f47, [%rd42+8];
	add.s64 	%rd45, %rd44, %rd43;
	ld.global.f32 	%f48, [%rd45];
	fma.rn.f32 	%f49, %f47, %f48, %f46;
	ld.global.f32 	%f50, [%rd42+12];
	add.s64 	%rd46, %rd45, %rd43;
	ld.global.f32 	%f51, [%rd46];
	fma.rn.f32 	%f67, %f50, %f51, %f49;
	add.s32 	%r38, %r38, 4;
$L__BB0_8:
	setp.eq.s32 	%p9, %r12, 0;
	@%p9 bra 	$L__BB0_13;
	setp.eq.s32 	%p10, %r12, 1;
	@%p10 bra 	$L__BB0_11;
	add.s32 	%r29, %r38, %r2;
	mul.wide.u32 	%rd47, %r29, 4;
	add.s64 	%rd48, %rd2, %rd47;
	ld.global.f32 	%f53, [%rd48];
	mad.lo.s32 	%r30, %r38, %r17, %r1;
	mul.wide.s32 	%rd49, %r30, 4;
	add.s64 	%rd50, %rd1, %rd49;
	ld.global.f32 	%f54, [%rd50];
	fma.rn.f32 	%f55, %f53, %f54, %f67;
	cvt.u64.u32 	%rd51, %r2;
	cvt.u64.u32 	%rd52, %r38;
	add.s64 	%rd53, %rd52, %rd51;
	shl.b64 	%rd54, %rd53, 2;
	add.s64 	%rd55, %rd2, %rd54;
	ld.global.f32 	%f56, [%rd55+4];
	mul.wide.u32 	%rd56, %r17, 4;
	add.s64 	%rd57, %rd50, %rd56;
	ld.global.f32 	%f57, [%rd57];
	fma.rn.f32 	%f67, %f56, %f57, %f55;
	add.s32 	%r38, %r38, 2;
$L__BB0_11:
	and.b32  	%r31, %r17, 1;
	setp.eq.b32 	%p11, %r31, 1;
	not.pred 	%p12, %p11;
	@%p12 bra 	$L__BB0_13;
	add.s32 	%r32, %r38, %r2;
	mul.wide.u32 	%rd58, %r32, 4;
	add.s64 	%rd59, %rd2, %rd58;
	ld.global.f32 	%f58, [%rd59];
	mad.lo.s32 	%r33, %r38, %r17, %r1;
	mul.wide.s32 	%rd60, %r33, 4;
	add.s64 	%rd61, %rd1, %rd60;
	ld.global.f32 	%f59, [%rd61];
	fma.rn.f32 	%f67, %f58, %f59, %f67;
$L__BB0_13:
	ld.param.u64 	%rd65, [_Z22Multiplica_Matrices_GMPfS_S_ii_param_0];
	add.s32 	%r34, %r2, %r1;
	cvta.to.global.u64 	%rd62, %rd65;
	mul.wide.s32 	%rd63, %r34, 4;
	add.s64 	%rd64, %rd62, %rd63;
	st.global.f32 	[%rd64], %f67;
$L__BB0_14:
	ret;

}


// ===== COMPILED SASS (sm_100) =====

	.target	sm_100

	.elftype	@"ET_EXEC"


//--------------------- .note.nv.tkinfo           --------------------------
	.section	.note.nv.tkinfo,"",@"SHT_NOTE"
	.sectionflags	@"SHF_NOTE_NV_TKINFO"
	.tkinfo
        /*0018*/ 	.word	0x00000002
        /*0030*/ 	.string	""
        /*0030*/ 	.string	"ptxas"
        /*0030*/ 	.string	"Cuda compilation tools, release 13.0, V13.0.88"
        /*0030*/ 	.string	"Build cuda_13.0.r13.0/compiler.36424714_0"
        /*0030*/ 	.string	"-arch sm_100 -m 64 "



//--------------------- .note.nv.cuinfo           --------------------------
	.section	.note.nv.cuinfo,"",@"SHT_NOTE"
	.sectionflags	@"SHF_NOTE_NV_CUINFO"
        /*0018*/ 	.short	0x0002
        /*001a*/ 	.short	0x0064
        /*001c*/ 	.short	0x0082
	.zero		2


//--------------------- .nv.info                  --------------------------
	.section	.nv.info,"",@"SHT_CUDA_INFO"
	.align	4


	//----- nvinfo : EIATTR_REGCOUNT
	.align		4
        /*0000*/ 	.byte	0x04, 0x2f
        /*0002*/ 	.short	(.L_1 - .L_0)
	.align		4
.L_0:
        /*0004*/ 	.word	index@(_Z22Multiplica_Matrices_GMPfS_S_ii)
        /*0008*/ 	.word	0x0000001e


	//----- nvinfo : EIATTR_FRAME_SIZE
	.align		4
.L_1:
        /*000c*/ 	.byte	0x04, 0x11
        /*000e*/ 	.short	(.L_3 - .L_2)
	.align		4
.L_2:
        /*0010*/ 	.word	index@(_Z22Multiplica_Matrices_GMPfS_S_ii)
        /*0014*/ 	.word	0x00000000


	//----- nvinfo : EIATTR_MIN_STACK_SIZE
	.align		4
.L_3:
        /*0018*/ 	.byte	0x04, 0x12
        /*001a*/ 	.short	(.L_5 - .L_4)
	.align		4
.L_4:
        /*001c*/ 	.word	index@(_Z22Multiplica_Matrices_GMPfS_S_ii)
        /*0020*/ 	.word	0x00000000
.L_5:


//--------------------- .nv.compat                --------------------------
	.section	.nv.compat,"",@"SHT_CUDA_COMPAT_INFO"
	.align	4
        /*0000*/ 	.byte	0x02, 0x09, 0x00, 0x00, 0x02, 0x02, 0x01, 0x00, 0x02, 0x05, 0x05, 0x00, 0x03, 0x07, 0x01, 0x01
        /*0010*/ 	.byte	0x02, 0x03, 0x00, 0x00, 0x02, 0x06, 0x01, 0x00, 0x04, 0x0b, 0x08, 0x00, 0x09, 0x00, 0x00, 0x00
        /*0020*/ 	.byte	0x00, 0x00, 0x00, 0x00


//--------------------- .nv.info._Z22Multiplica_Matrices_GMPfS_S_ii --------------------------
	.section	.nv.info._Z22Multiplica_Matrices_GMPfS_S_ii,"",@"SHT_CUDA_INFO"
	.sectionflags	@""
	.align	4


	//----- nvinfo : EIATTR_CUDA_API_VERSION
	.align		4
        /*0000*/ 	.byte	0x04, 0x37
        /*0002*/ 	.short	(.L_7 - .L_6)
.L_6:
        /*0004*/ 	.word	0x00000082


	//----- nvinfo : EIATTR_KPARAM_INFO
	.align		4
.L_7:
        /*0008*/ 	.byte	0x04, 0x17
        /*000a*/ 	.short	(.L_9 - .L_8)
.L_8:
        /*000c*/ 	.word	0x00000000
        /*0010*/ 	.short	0x0004
        /*0012*/ 	.short	0x001c
        /*0014*/ 	.byte	0x00, 0xf0, 0x11, 0x00


	//----- nvinfo : EIATTR_KPARAM_INFO
	.align		4
.L_9:
        /*0018*/ 	.byte	0x04, 0x17
        /*001a*/ 	.short	(.L_11 - .L_10)
.L_10:
        /*001c*/ 	.word	0x00000000
        /*0020*/ 	.short	0x0003
        /*0022*/ 	.short	0x0018
        /*0024*/ 	.byte	0x00, 0xf0, 0x11, 0x00


	//----- nvinfo : EIATTR_KPARAM_INFO
	.align		4
.L_11:
        /*0028*/ 	.byte	0x04, 0x17
        /*002a*/ 	.short	(.L_13 - .L_12)
.L_12:
        /*002c*/ 	.word	0x00000000
        /*0030*/ 	.short	0x0002
        /*0032*/ 	.short	0x0010
        /*0034*/ 	.byte	0x00, 0xf5, 0x21, 0x00


	//----- nvinfo : EIATTR_KPARAM_INFO
	.align		4
.L_13:
        /*0038*/ 	.byte	0x04, 0x17
        /*003a*/ 	.short	(.L_15 - .L_14)
.L_14:
        /*003c*/ 	.word	0x00000000
        /*0040*/ 	.short	0x0001
        /*0042*/ 	.short	0x0008
        /*0044*/ 	.byte	0x00, 0xf5, 0x21, 0x00


	//----- nvinfo : EIATTR_KPARAM_INFO
	.align		4
.L_15:
        /*0048*/ 	.byte	0x04, 0x17
        /*004a*/ 	.short	(.L_17 - .L_16)
.L_16:
        /*004c*/ 	.word	0x00000000
        /*0050*/ 	.short	0x0000
        /*0052*/ 	.short	0x0000
        /*0054*/ 	.byte	0x00, 0xf5, 0x21, 0x00


	//----- nvinfo : EIATTR_SPARSE_MMA_MASK
	.align		4
.L_17:
        /*0058*/ 	.byte	0x03, 0x50
        /*005a*/ 	.short	0x0000


	//----- nvinfo : EIATTR_MAXREG_COUNT
	.align		4
        /*005c*/ 	.byte	0x03, 0x1b
        /*005e*/ 	.short	0x00ff


	//----- nvinfo : EIATTR_MERCURY_ISA_VERSION
	.align		4
        /*0060*/ 	.byte	0x03, 0x5f
        /*0062*/ 	.short	0x0101


	//----- nvinfo : EIATTR_VRC_CTA_INIT_COUNT
	.align		4
        /*0064*/ 	.byte	0x02, 0x4a
	.zero		1
	.zero		1


	//----- nvinfo : EIATTR_EXIT_INSTR_OFFSETS
	.align		4
        /*0068*/ 	.byte	0x04, 0x1c
        /*006a*/ 	.short	(.L_19 - .L_18)


	//   ....[0]....
.L_18:
        /*006c*/ 	.word	0x000000c0


	//   ....[1]....
        /*0070*/ 	.word	0x00000ad0


	//----- nvinfo : EIATTR_CBANK_PARAM_SIZE
	.align		4
.L_19:
        /*0074*/ 	.byte	0x03, 0x19
        /*0076*/ 	.short	0x0020


	//----- nvinfo : EIATTR_PARAM_CBANK
	.align		4
        /*0078*/ 	.byte	0x04, 0x0a
        /*007a*/ 	.short	(.L_21 - .L_20)
	.align		4
.L_20:
        /*007c*/ 	.word	index@(.nv.constant0._Z22Multiplica_Matrices_GMPfS_S_ii)
        /*0080*/ 	.short	0x0380
        /*0082*/ 	.short	0x0020


	//----- nvinfo : EIATTR_SW_WAR
	.align		4
.L_21:
        /*0084*/ 	.byte	0x04, 0x36
        /*0086*/ 	.short	(.L_23 - .L_22)
.L_22:
        /*0088*/ 	.word	0x00000008
.L_23:


//--------------------- .nv.callgraph             --------------------------
	.section	.nv.callgraph,"",@"SHT_CUDA_CALLGRAPH"
	.align	4
	.sectionentsize	8
	.align		4
        /*0000*/ 	.word	0x00000000
	.align		4
        /*0004*/ 	.word	0xffffffff
	.align		4
        /*0008*/ 	.word	0x00000000
	.align		4
        /*000c*/ 	.word	0xfffffffe
	.align		4
        /*0010*/ 	.word	0x00000000
	.align		4
        /*0014*/ 	.word	0xfffffffd
	.align		4
        /*0018*/ 	.word	0x00000000
	.align		4
        /*001c*/ 	.word	0xfffffffc


//--------------------- .text._Z22Multiplica_Matrices_GMPfS_S_ii --------------------------
	.section	.text._Z22Multiplica_Matrices_GMPfS_S_ii,"ax",@progbits
	.align	128
        .global         _Z22Multiplica_Matrices_GMPfS_S_ii
        .type           _Z22Multiplica_Matrices_GMPfS_S_ii,@function
        .size           _Z22Multiplica_Matrices_GMPfS_S_ii,(.L_x_5 - _Z22Multiplica_Matrices_GMPfS_S_ii)
        .other          _Z22Multiplica_Matrices_GMPfS_S_ii,@"STO_CUDA_ENTRY STV_DEFAULT"
_Z22Multiplica_Matrices_GMPfS_S_ii:
.text._Z22Multiplica_Matrices_GMPfS_S_ii:
[----:B------:R-:W-:Y:S01]  /*0000*/  LDC R1, c[0x0][0x37c] ;  /* 0x0000df00ff017b82 */ /* 0x000fe20000000800 */
[----:B------:R-:W0:Y:S07]  /*0010*/  S2R R3, SR_TID.X ;  /* 0x0000000000037919 */ /* 0x000e2e0000002100 */
[----:B------:R-:W0:Y:S01]  /*0020*/  S2UR UR4, SR_CTAID.X ;  /* 0x00000000000479c3 */ /* 0x000e220000002500 */
[----:B------:R-:W1:Y:S01]  /*0030*/  LDCU.64 UR20, c[0x0][0x398] ;  /* 0x00007300ff1477ac */ /* 0x000e620008000a00 */
[----:B------:R-:W2:Y:S06]  /*0040*/  S2R R2, SR_TID.Y ;  /* 0x0000000000027919 */ /* 0x000eac0000002200 */
[----:B------:R-:W0:Y:S08]  /*0050*/  LDC R0, c[0x0][0x360] ;  /* 0x0000d800ff007b82 */ /* 0x000e300000000800 */
[----:B------:R-:W2:Y:S08]  /*0060*/  S2UR UR5, SR_CTAID.Y ;  /* 0x00000000000579c3 */ /* 0x000eb00000002600 */
[----:B------:R-:W2:Y:S01]  /*0070*/  LDC R13, c[0x0][0x364] ;  /* 0x0000d900ff0d7b82 */ /* 0x000ea20000000800 */
[----:B0-----:R-:W-:-:S05]  /*0080*/  IMAD R0, R0, UR4, R3 ;  /* 0x0000000400007c24 */ /* 0x001fca000f8e0203 */
[----:B-1----:R-:W-:Y:S01]  /*0090*/  ISETP.GE.AND P0, PT, R0, UR21, PT ;  /* 0x0000001500007c0c */ /* 0x002fe2000bf06270 */
[----:B--2---:R-:W-:-:S05]  /*00a0*/  IMAD R13, R13, UR5, R2 ;  /* 0x000000050d0d7c24 */ /* 0x004fca000f8e0202 */
[----:B------:R-:W-:-:S13]  /*00b0*/  ISETP.GE.OR P0, PT, R13, UR20, P0 ;  /* 0x000000140d007c0c */ /* 0x000fda0008706670 */
[----:B------:R-:W-:Y:S05]  /*00c0*/  @P0 EXIT ;  /* 0x000000000000094d */ /* 0x000fea0003800000 */
[----:B------:R-:W-:Y:S01]  /*00d0*/  UISETP.GE.AND UP0, UPT, UR21, 0x1, UPT ;  /* 0x000000011500788c */ /* 0x000fe2000bf06270 */
[----:B------:R-:W-:Y:S02]  /*00e0*/  HFMA2 R12, -RZ, RZ, 0, 0 ;  /* 0x00000000ff0c7431 */ /* 0x000fe400000001ff */
[----:B------:R-:W-:Y:S01]  /*00f0*/  IMAD R13, R13, UR21, RZ ;  /* 0x000000150d0d7c24 */ /* 0x000fe2000f8e02ff */
[----:B------:R-:W0:Y:S05]  /*0100*/  LDCU.64 UR18, c[0x0][0x358] ;  /* 0x00006b00ff1277ac */ /* 0x000e2a0008000a00 */
[----:B------:R-:W-:Y:S05]  /*0110*/  BRA.U !UP0, `(.L_x_0) ;  /* 0x00000009085c7547 */ /* 0x000fea000b800000 */
[----:B------:R-:W-:Y:S01]  /*0120*/  UISETP.GE.U32.AND UP1, UPT, UR21, 0x8, UPT ;  /* 0x000000081500788c */ /* 0x000fe2000bf26070 */
[----:B------:R-:W-:Y:S01]  /*0130*/  MOV R12, RZ ;  /* 0x000000ff000c7202 */ /* 0x000fe20000000f00 */
[----:B------:R-:W-:Y:S01]  /*0140*/  ULOP3.LUT UR20, UR21, 0x7, URZ, 0xc0, !UPT ;  /* 0x0000000715147892 */ /* 0x000fe2000f8ec0ff */
[----:B------:R-:W-:-:S03]  /*0150*/  UMOV UR4, URZ ;  /* 0x000000ff00047c82 */ /* 0x000fc60008000000 */
[----:B------:R-:W-:-:S03]  /*0160*/  UISETP.NE.AND UP0, UPT, UR20, URZ, UPT ;  /* 0x000000ff1400728c */ /* 0x000fc6000bf05270 */
[----:B------:R-:W-:Y:S08]  /*0170*/  BRA.U !UP1, `(.L_x_1) ;  /* 0x0000000509007547 */ /* 0x000ff0000b800000 */
[----:B------:R-:W1:Y:S01]  /*0180*/  LDC.64 R2, c[0x0][0x388] ;  /* 0x0000e200ff027b82 */ /* 0x000e620000000a00 */
[----:B------:R-:W2:Y:S01]  /*0190*/  LDCU.64 UR22, c[0x0][0x390] ;  /* 0x00007200ff1677ac */ /* 0x000ea20008000a00 */
[----:B------:R-:W-:Y:S02]  /*01a0*/  MOV R12, RZ ;  /* 0x000000ff000c7202 */ /* 0x000fe40000000f00 */
[----:B------:R-:W-:Y:S01]  /*01b0*/  MOV R14, R0 ;  /* 0x00000000000e7202 */ /* 0x000fe20000000f00 */
[----:B------:R-:W-:-:S04]  /*01c0*/  ULOP3.LUT UR4, UR21, 0x7ffffff8, URZ, 0xc0, !UPT ;  /* 0x7ffffff815047892 */ /* 0x000fc8000f8ec0ff */
[----:B------:R-:W-:Y:S02]  /*01d0*/  UIADD3 UR5, UPT, UPT, -UR4, URZ, URZ ;  /* 0x000000ff04057290 */ /* 0x000fe4000fffe1ff */
[----:B--2---:R-:W-:Y:S02]  /*01e0*/  UIMAD.WIDE.U32 UR6, UR21, 0x8, UR22 ;  /* 0x00000008150678a5 */ /* 0x004fe4000f8e0016 */
[----:B------:R-:W-:Y:S02]  /*01f0*/  UIMAD.WIDE.U32 UR8, UR21, 0xc, UR22 ;  /* 0x0000000c150878a5 */ /* 0x000fe4000f8e0016 */
[----:B------:R-:W-:Y:S01]  /*0200*/  UIMAD.WIDE.U32 UR10, UR21, 0x10, UR22 ;  /* 0x00000010150a78a5 */ /* 0x000fe2000f8e0016 */
[----:B-1----:R-:W-:Y:S01]  /*0210*/  IMAD.WIDE.U32 R2, R13, 0x4, R2 ;  /* 0x000000040d027825 */ /* 0x002fe200078e0002 */
[----:B------:R-:W-:Y:S02]  /*0220*/  UIMAD.WIDE.U32 UR12, UR21, 0x14, UR22 ;  /* 0x00000014150c78a5 */ /* 0x000fe4000f8e0016 */
[----:B------:R-:W-:Y:S01]  /*0230*/  UIMAD.WIDE.U32 UR14, UR21, 0x18, UR22 ;  /* 0x00000018150e78a5 */ /* 0x000fe2000f8e0016 */
[----:B------:R-:W-:Y:S01]  /*0240*/  IADD3 R2, P0, PT, R2, 0x10, RZ ;  /* 0x0000001002027810 */ /* 0x000fe20007f1e0ff */
[----:B------:R-:W-:-:S03]  /*0250*/  UIMAD.WIDE.U32 UR16, UR21, 0x1c, UR22 ;  /* 0x0000001c151078a5 */ /* 0x000fc6000f8e0016 */
[----:B------:R-:W-:-:S09]  /*0260*/  IADD3.X R3, PT, PT, RZ, R3, RZ, P0, !PT ;  /* 0x00000003ff037210 */ /* 0x000fd200007fe4ff */
.L_x_2:
[----:B------:R-:W-:Y:S01]  /*0270*/  HFMA2 R23, -RZ, RZ, 0, 2.384185791015625e-07 ;  /* 0x00000004ff177431 */ /* 0x000fe200000001ff */
[----:B------:R-:W-:Y:S01]  /*0280*/  UIMAD.WIDE.U32 UR24, UR21, 0x4, UR22 ;  /* 0x00000004151878a5 */ /* 0x000fe2000f8e0016 */
[----:B------:R-:W-:Y:S01]  /*0290*/  IMAD.MOV.U32 R25, RZ, RZ, 0x4 ;  /* 0x00000004ff197424 */ /* 0x000fe200078e00ff */
[----:B0-----:R-:W2:Y:S04]  /*02a0*/  LDG.E R21, desc[UR18][R2.64+-0x10] ;  /* 0xfffff01202157981 */ /* 0x001ea8000c1e1900 */
[----:B------:R-:W-:Y:S01]  /*02b0*/  MOV R8, UR24 ;  /* 0x0000001800087c02 */ /* 0x000fe20008000f00 */
[----:B------:R-:W-:Y:S01]  /*02c0*/  HFMA2 R5, -RZ, RZ, 0, 2.384185791015625e-07 ;  /* 0x00000004ff057431 */ /* 0x000fe200000001ff */
[----:B------:R-:W-:Y:S01]  /*02d0*/  MOV R9, UR25 ;  /* 0x0000001900097c02 */ /* 0x000fe20008000f00 */
[C---:B------:R-:W-:Y:S01]  /*02e0*/  IMAD.WIDE R22, R14.reuse, R23, UR22 ;  /* 0x000000160e167e25 */ /* 0x040fe2000f8e0217 */
[----:B------:R-:W-:Y:S01]  /*02f0*/  MOV R11, 0x4 ;  /* 0x00000004000b7802 */ /* 0x000fe20000000f00 */
[----:B------:R-:W3:Y:S02]  /*0300*/  LDG.E R19, desc[UR18][R2.64+-0xc] ;  /* 0xfffff41202137981 */ /* 0x000ee4000c1e1900 */
[----:B------:R-:W-:-:S02]  /*0310*/  IMAD.WIDE R8, R14, 0x4, R8 ;  /* 0x000000040e087825 */ /* 0x000fc400078e0208 */
[----:B------:R-:W2:Y:S02]  /*0320*/  LDG.E R22, desc[UR18][R22.64] ;  /* 0x0000001216167981 */ /* 0x000ea4000c1e1900 */
[C---:B------:R-:W-:Y:S02]  /*0330*/  IMAD.WIDE R24, R14.reuse, R25, UR6 ;  /* 0x000000060e187e25 */ /* 0x040fe4000f8e0219 */
[----:B------:R0:W3:Y:S02]  /*0340*/  LDG.E R20, desc[UR18][R8.64] ;  /* 0x0000001208147981 */ /* 0x0000e4000c1e1900 */
[C---:B------:R-:W-:Y:S01]  /*0350*/  IMAD.WIDE R10, R14.reuse, R11, UR8 ;  /* 0x000000080e0a7e25 */ /* 0x040fe2000f8e020b */
[----:B------:R-:W-:Y:S01]  /*0360*/  MOV R7, 0x4 ;  /* 0x0000000400077802 */ /* 0x000fe20000000f00 */
[----:B------:R-:W4:Y:S02]  /*0370*/  LDG.E R18, desc[UR18][R24.64] ;  /* 0x0000001218127981 */ /* 0x000f24000c1e1900 */
[----:B------:R-:W-:-:S02]  /*0380*/  IMAD.WIDE R4, R14, R5, UR10 ;  /* 0x0000000a0e047e25 */ /* 0x000fc4000f8e0205 */
[----:B------:R-:W4:Y:S02]  /*0390*/  LDG.E R17, desc[UR18][R2.64+-0x8] ;  /* 0xfffff81202117981 */ /* 0x000f24000c1e1900 */
[----:B0-----:R-:W-:Y:S02]  /*03a0*/  HFMA2 R9, -RZ, RZ, 0, 2.384185791015625e-07 ;  /* 0x00000004ff097431 */ /* 0x001fe400000001ff */
[----:B------:R0:W5:Y:S01]  /*03b0*/  LDG.E R16, desc[UR18][R10.64] ;  /* 0x000000120a107981 */ /* 0x000162000c1e1900 */
[----:B------:R-:W-:-:S03]  /*03c0*/  IMAD.WIDE R6, R14, R7, UR12 ;  /* 0x0000000c0e067e25 */ /* 0x000fc6000f8e0207 */
[----:B------:R-:W5:Y:S01]  /*03d0*/  LDG.E R15, desc[UR18][R2.64+-0x4] ;  /* 0xfffffc12020f7981 */ /* 0x000f62000c1e1900 */
[----:B------:R-:W-:-:S03]  /*03e0*/  MOV R27, 0x4 ;  /* 0x00000004001b7802 */ /* 0x000fc60000000f00 */
[----:B------:R1:W5:Y:S01]  /*03f0*/  LDG.E R4, desc[UR18][R4.64] ;  /* 0x0000001204047981 */ /* 0x000362000c1e1900 */
[----:B------:R-:W-:-:S03]  /*0400*/  IMAD.WIDE R8, R14, R9, UR14 ;  /* 0x0000000e0e087e25 */ /* 0x000fc6000f8e0209 */
[----:B------:R-:W5:Y:S01]  /*0410*/  LDG.E R23, desc[UR18][R2.64] ;  /* 0x0000001202177981 */ /* 0x000f62000c1e1900 */
[----:B0-----:R-:W-:-:S03]  /*0420*/  IMAD.WIDE R10, R14, R27, UR16 ;  /* 0x000000100e0a7e25 */ /* 0x001fc6000f8e021b */
[----:B------:R-:W5:Y:S04]  /*0430*/  LDG.E R7, desc[UR18][R6.64] ;  /* 0x0000001206077981 */ /* 0x000f68000c1e1900 */
[----:B------:R-:W5:Y:S04]  /*0440*/  LDG.E R24, desc[UR18][R2.64+0x4] ;  /* 0x0000041202187981 */ /* 0x000f68000c1e1900 */
[----:B------:R-:W5:Y:S04]  /*0450*/  LDG.E R8, desc[UR18][R8.64] ;  /* 0x0000001208087981 */ /* 0x000f68000c1e1900 */
[----:B------:R-:W5:Y:S04]  /*0460*/  LDG.E R25, desc[UR18][R2.64+0x8] ;  /* 0x0000081202197981 */ /* 0x000f68000c1e1900 */
[----:B------:R-:W5:Y:S04]  /*0470*/  LDG.E R10, desc[UR18][R10.64] ;  /* 0x000000120a0a7981 */ /* 0x000f68000c1e1900 */
[----:B------:R0:W5:Y:S01]  /*0480*/  LDG.E R27, desc[UR18][R2.64+0xc] ;  /* 0x00000c12021b7981 */ /* 0x000162000c1e1900 */
[----:B------:R-:W-:-:S04]  /*0490*/  UIADD3 UR5, UPT, UPT, UR5, 0x8, URZ ;  /* 0x0000000805057890 */ /* 0x000fc8000fffe0ff */
[----:B------:R-:W-:Y:S01]  /*04a0*/  UISETP.NE.AND UP1, UPT, UR5, URZ, UPT ;  /* 0x000000ff0500728c */ /* 0x000fe2000bf25270 */
[----:B-1----:R-:W-:Y:S02]  /*04b0*/  MOV R5, UR21 ;  /* 0x0000001500057c02 */ /* 0x002fe40008000f00 */
[----:B0-----:R-:W-:Y:S02]  /*04c0*/  IADD3 R2, P0, PT, R2, 0x20, RZ ;  /* 0x0000002002027810 */ /* 0x001fe40007f1e0ff */
[----:B------:R-:W-:-:S03]  /*04d0*/  LEA R14, R5, R14, 0x3 ;  /* 0x0000000e050e7211 */ /* 0x000fc600078e18ff */
[----:B------:R-:W-:Y:S02]  /*04e0*/  IMAD.X R3, RZ, RZ, R3, P0 ;  /* 0x000000ffff037224 */ /* 0x000fe400000e0603 */
[----:B--2---:R-:W-:-:S04]  /*04f0*/  FFMA R22, R21, R22, R12 ;  /* 0x0000001615167223 */ /* 0x004fc8000000000c */
[----:B---3--:R-:W-:-:S04]  /*0500*/  FFMA R20, R19, R20, R22 ;  /* 0x0000001413147223 */ /* 0x008fc80000000016 */
[----:B----4-:R-:W-:-:S04]  /*0510*/  FFMA R18, R17, R18, R20 ;  /* 0x0000001211127223 */ /* 0x010fc80000000014 */
[----:B-----5:R-:W-:-:S04]  /*0520*/  FFMA R16, R15, R16, R18 ;  /* 0x000000100f107223 */ /* 0x020fc80000000012 */
[----:B------:R-:W-:-:S04]  /*0530*/  FFMA R23, R23, R4, R16 ;  /* 0x0000000417177223 */ /* 0x000fc80000000010 */
[----:B------:R-:W-:-:S04]  /*0540*/  FFMA R24, R24, R7, R23 ;  /* 0x0000000718187223 */ /* 0x000fc80000000017 */
[----:B------:R-:W-:-:S04]  /*0550*/  FFMA R8, R25, R8, R24 ;  /* 0x0000000819087223 */ /* 0x000fc80000000018 */
[----:B------:R-:W-:Y:S01]  /*0560*/  FFMA R12, R27, R10, R8 ;  /* 0x0000000a1b0c7223 */ /* 0x000fe20000000008 */
[----:B------:R-:W-:Y:S06]  /*0570*/  BRA.U UP1, `(.L_x_2) ;  /* 0xfffffffd013c7547 */ /* 0x000fec000b83ffff */
.L_x_1:
[----:B------:R-:W-:Y:S05]  /*0580*/  BRA.U !UP0, `(.L_x_0) ;  /* 0x0000000508407547 */ /* 0x000fea000b800000 */
[----:B------:R-:W-:Y:S02]  /*0590*/  UISETP.GE.U32.AND UP0, UPT, UR20, 0x4, UPT ;  /* 0x000000041400788c */ /* 0x000fe4000bf06070 */
[----:B------:R-:W-:-:S04]  /*05a0*/  ULOP3.LUT UR5, UR21, 0x3, URZ, 0xc0, !UPT ;  /* 0x0000000315057892 */ /* 0x000fc8000f8ec0ff */
[----:B------:R-:W-:-:S03]  /*05b0*/  UISETP.NE.AND UP1, UPT, UR5, URZ, UPT ;  /* 0x000000ff0500728c */ /* 0x000fc6000bf25270 */
[----:B------:R-:W-:Y:S08]  /*05c0*/  BRA.U !UP0, `(.L_x_3) ;  /* 0x00000001087c7547 */ /* 0x000ff0000b800000 */
[----:B------:R-:W1:Y:S01]  /*05d0*/  LDC.64 R6, c[0x0][0x390] ;  /* 0x0000e400ff067b82 */ /* 0x000e620000000a00 */
[----:B------:R-:W2:Y:S01]  /*05e0*/  LDCU.64 UR6, c[0x0][0x388] ;  /* 0x00007100ff0677ac */ /* 0x000ea20008000a00 */
[----:B------:R-:W-:Y:S02]  /*05f0*/  MOV R9, UR4 ;  /* 0x0000000400097c02 */ /* 0x000fe40008000f00 */
[C---:B------:R-:W-:Y:S02]  /*0600*/  IADD3 R3, PT, PT, R13.reuse, UR4, RZ ;  /* 0x000000040d037c10 */ /* 0x040fe4000fffe0ff */
[----:B------:R-:W-:Y:S01]  /*0610*/  IADD3 R10, P0, PT, R13, UR4, RZ ;  /* 0x000000040d0a7c10 */ /* 0x000fe2000ff1e0ff */
[----:B------:R-:W-:Y:S01]  /*0620*/  IMAD R9, R9, UR21, R0 ;  /* 0x0000001509097c24 */ /* 0x000fe2000f8e0200 */
[----:B------:R-:W3:Y:S01]  /*0630*/  LDC.64 R4, c[0x0][0x388] ;  /* 0x0000e200ff047b82 */ /* 0x000ee20000000a00 */
[----:B------:R-:W-:Y:S01]  /*0640*/  MOV R11, UR21 ;  /* 0x00000015000b7c02 */ /* 0x000fe20008000f00 */
[----:B------:R-:W-:-:S02]  /*0650*/  IMAD.U32 R15, RZ, RZ, UR21 ;  /* 0x00000015ff0f7e24 */ /* 0x000fc4000f8e00ff */
[----:B-1----:R-:W-:Y:S01]  /*0660*/  IMAD.WIDE R6, R9, 0x4, R6 ;  /* 0x0000000409067825 */ /* 0x002fe200078e0206 */
[----:B------:R-:W-:-:S05]  /*0670*/  MOV R9, UR21 ;  /* 0x0000001500097c02 */ /* 0x000fca0008000f00 */
[----:B------:R-:W-:Y:S02]  /*0680*/  IMAD.WIDE.U32 R8, R9, 0x4, R6 ;  /* 0x0000000409087825 */ /* 0x000fe400078e0006 */
[----:B0-----:R-:W4:Y:S02]  /*0690*/  LDG.E R6, desc[UR18][R6.64] ;  /* 0x0000001206067981 */ /* 0x001f24000c1e1900 */
[----:B---3--:R-:W-:Y:S01]  /*06a0*/  IMAD.WIDE.U32 R4, R3, 0x4, R4 ;  /* 0x0000000403047825 */ /* 0x008fe200078e0004 */
[----:B------:R-:W-:Y:S01]  /*06b0*/  IADD3.X R3, PT, PT, RZ, RZ, RZ, P0, !PT ;  /* 0x000000ffff037210 */ /* 0x000fe200007fe4ff */
[----:B------:R-:W3:Y:S01]  /*06c0*/  LDG.E R17, desc[UR18][R8.64] ;  /* 0x0000001208117981 */ /* 0x000ee2000c1e1900 */
[----:B--2---:R-:W-:-:S03]  /*06d0*/  LEA R2, P0, R10, UR6, 0x2 ;  /* 0x000000060a027c11 */ /* 0x004fc6000f8010ff */
[----:B------:R-:W4:Y:S01]  /*06e0*/  LDG.E R5, desc[UR18][R4.64] ;  /* 0x0000001204057981 */ /* 0x000f22000c1e1900 */
[----:B------:R-:W-:Y:S01]  /*06f0*/  LEA.HI.X R3, R10, UR7, R3, 0x2, P0 ;  /* 0x000000070a037c11 */ /* 0x000fe200080f1403 */
[----:B------:R-:W-:-:S04]  /*0700*/  IMAD.WIDE.U32 R10, R11, 0x4, R8 ;  /* 0x000000040b0a7825 */ /* 0x000fc800078e0008 */
[----:B------:R-:W3:Y:S01]  /*0710*/  LDG.E R16, desc[UR18][R2.64+0x4] ;  /* 0x0000041202107981 */ /* 0x000ee2000c1e1900 */
[----:B------:R-:W-:-:S03]  /*0720*/  IMAD.WIDE.U32 R14, R15, 0x4, R10 ;  /* 0x000000040f0e7825 */ /* 0x000fc600078e000a */
[----:B------:R-:W2:Y:S04]  /*0730*/  LDG.E R19, desc[UR18][R10.64] ;  /* 0x000000120a137981 */ /* 0x000ea8000c1e1900 */
[----:B------:R-:W2:Y:S04]  /*0740*/  LDG.E R18, desc[UR18][R2.64+0x8] ;  /* 0x0000081202127981 */ /* 0x000ea8000c1e1900 */
[----:B------:R-:W5:Y:S04]  /*0750*/  LDG.E R20, desc[UR18][R2.64+0xc] ;  /* 0x00000c1202147981 */ /* 0x000f68000c1e1900 */
[----:B------:R-:W5:Y:S01]  /*0760*/  LDG.E R14, desc[UR18][R14.64] ;  /* 0x000000120e0e7981 */ /* 0x000f62000c1e1900 */
[----:B------:R-:W-:Y:S01]  /*0770*/  UIADD3 UR4, UPT, UPT, UR4, 0x4, URZ ;  /* 0x0000000404047890 */ /* 0x000fe2000fffe0ff */
[----:B----4-:R-:W-:-:S04]  /*0780*/  FFMA R5, R5, R6, R12 ;  /* 0x0000000605057223 */ /* 0x010fc8000000000c */
[----:B---3--:R-:W-:-:S04]  /*0790*/  FFMA R5, R16, R17, R5 ;  /* 0x0000001110057223 */ /* 0x008fc80000000005 */
[----:B--2---:R-:W-:-:S04]  /*07a0*/  FFMA R5, R18, R19, R5 ;  /* 0x0000001312057223 */ /* 0x004fc80000000005 */
[----:B-----5:R-:W-:-:S07]  /*07b0*/  FFMA R12, R20, R14, R5 ;  /* 0x0000000e140c7223 */ /* 0x020fce0000000005 */
.L_x_3:
[----:B------:R-:W-:Y:S05]  /*07c0*/  BRA.U !UP1, `(.L_x_0) ;  /* 0x0000000109b07547 */ /* 0x000fea000b800000 */
[----:B------:R-:W-:Y:S01]  /*07d0*/  UISETP.NE.AND UP0, UPT, UR5, 0x1, UPT ;  /* 0x000000010500788c */ /* 0x000fe2000bf05270 */
[----:B------:R-:W-:Y:S01]  /*07e0*/  MOV R7, UR4 ;  /* 0x0000000400077c02 */ /* 0x000fe20008000f00 */
[----:B------:R-:W-:Y:S02]  /*07f0*/  ULOP3.LUT UR5, UR21, 0x1, URZ, 0xc0, !UPT ;  /* 0x0000000115057892 */ /* 0x000fe4000f8ec0ff */
[----:B------:R-:W-:Y:S02]  /*0800*/  IMAD.U32 R15, RZ, RZ, UR21 ;  /* 0x00000015ff0f7e24 */ /* 0x000fe4000f8e00ff */
[----:B------:R-:W-:Y:S01]  /*0810*/  UISETP.NE.U32.AND UP1, UPT, UR5, 0x1, UPT ;  /* 0x000000010500788c */ /* 0x000fe2000bf25070 */
[----:B------:R-:W-:-:S04]  /*0820*/  PLOP3.LUT P1, PT, PT, PT, UP0, 0x80, 0x8 ;  /* 0x000000000008781c */ /* 0x000fc80003f2f008 */
[----:B------:R-:W1:Y:S01]  /*0830*/  @UP0 LDCU.64 UR6, c[0x0][0x388] ;  /* 0x00007100ff0607ac */ /* 0x000e620008000a00 */
[----:B------:R-:W-:Y:S01]  /*0840*/  PLOP3.LUT P0, PT, PT, PT, UP1, 0x80, 0x8 ;  /* 0x000000000008781c */ /* 0x000fe20003f0f018 */
[----:B------:R-:W2:Y:S01]  /*0850*/  @UP0 LDCU.64 UR8, c[0x0][0x390] ;  /* 0x00007200ff0807ac */ /* 0x000ea20008000a00 */
[----:B------:R-:W3:Y:S06]  /*0860*/  @UP0 LDCU.64 UR10, c[0x0][0x388] ;  /* 0x00007100ff0a07ac */ /* 0x000eec0008000a00 */
[C---:B------:R-:W-:Y:S02]  /*0870*/  @P1 IADD3 R3, PT, PT, R13.reuse, UR4, RZ ;  /* 0x000000040d031c10 */ /* 0x040fe4000fffe0ff */
[----:B------:R-:W-:Y:S01]  /*0880*/  @P1 IADD3 R6, P2, PT, R13, UR4, RZ ;  /* 0x000000040d061c10 */ /* 0x000fe2000ff5e0ff */
[----:B------:R-:W4:Y:S01]  /*0890*/  @!UP1 LDCU.64 UR12, c[0x0][0x388] ;  /* 0x00007100ff0c97ac */ /* 0x000f220008000a00 */
[----:B------:R-:W-:Y:S01]  /*08a0*/  @UP0 UIADD3 UR4, UPT, UPT, UR4, 0x2, URZ ;  /* 0x0000000204040890 */ /* 0x000fe2000fffe0ff */
[----:B-1----:R-:W-:-:S02]  /*08b0*/  MOV R10, UR6 ;  /* 0x00000006000a7c02 */ /* 0x002fc40008000f00 */
[----:B------:R-:W-:Y:S01]  /*08c0*/  MOV R11, UR7 ;  /* 0x00000007000b7c02 */ /* 0x000fe20008000f00 */
[----:B------:R-:W1:Y:S01]  /*08d0*/  @!UP1 LDCU.64 UR6, c[0x0][0x390] ;  /* 0x00007200ff0697ac */ /* 0x000e620008000a00 */
[----:B--2---:R-:W-:Y:S02]  /*08e0*/  MOV R4, UR8 ;  /* 0x0000000800047c02 */ /* 0x004fe40008000f00 */
[----:B------:R-:W-:Y:S01]  /*08f0*/  MOV R5, UR9 ;  /* 0x0000000900057c02 */ /* 0x000fe20008000f00 */
[----:B------:R-:W-:-:S04]  /*0900*/  @P1 IMAD.WIDE.U32 R10, R3, 0x4, R10 ;  /* 0x00000004030a1825 */ /* 0x000fc800078e000a */
[----:B------:R-:W-:Y:S01]  /*0910*/  @P1 IMAD R3, R7, UR21, R0 ;  /* 0x0000001507031c24 */ /* 0x000fe2000f8e0200 */
[----:B------:R-:W-:Y:S01]  /*0920*/  @P1 IADD3.X R7, PT, PT, RZ, RZ, RZ, P2, !PT ;  /* 0x000000ffff071210 */ /* 0x000fe200017fe4ff */
[----:B0-----:R-:W2:Y:S01]  /*0930*/  @P1 LDG.E R11, desc[UR18][R10.64] ;  /* 0x000000120a0b1981 */ /* 0x001ea2000c1e1900 */
[C---:B---3--:R-:W-:Y:S01]  /*0940*/  @P1 LEA R2, P2, R6.reuse, UR10, 0x2 ;  /* 0x0000000a06021c11 */ /* 0x048fe2000f8410ff */
[----:B------:R-:W-:Y:S01]  /*0950*/  @P1 IMAD.WIDE R4, R3, 0x4, R4 ;  /* 0x0000000403041825 */ /* 0x000fe200078e0204 */
[----:B------:R-:W-:Y:S02]  /*0960*/  MOV R19, UR4 ;  /* 0x0000000400137c02 */ /* 0x000fe40008000f00 */
[----:B------:R-:W-:Y:S02]  /*0970*/  @P1 LEA.HI.X R3, R6, UR11, R7, 0x2, P2 ;  /* 0x0000000b06031c11 */ /* 0x000fe400090f1407 */
[----:B----4-:R-:W-:Y:S01]  /*0980*/  MOV R6, UR12 ;  /* 0x0000000c00067c02 */ /* 0x010fe20008000f00 */
[----:B------:R-:W-:Y:S01]  /*0990*/  @P1 IMAD.WIDE.U32 R14, R15, 0x4, R4 ;  /* 0x000000040f0e1825 */ /* 0x000fe200078e0004 */
[----:B------:R-:W-:Y:S01]  /*09a0*/  MOV R7, UR13 ;  /* 0x0000000d00077c02 */ /* 0x000fe20008000f00 */
[----:B------:R-:W2:Y:S01]  /*09b0*/  @P1 LDG.E R4, desc[UR18][R4.64] ;  /* 0x0000001204041981 */ /* 0x000ea2000c1e1900 */
[----:B------:R-:W-:Y:S01]  /*09c0*/  @!P0 IADD3 R17, PT, PT, R13, UR4, RZ ;  /* 0x000000040d118c10 */ /* 0x000fe2000fffe0ff */
[----:B------:R-:W-:Y:S01]  /*09d0*/  @!P0 IMAD R19, R19, UR21, R0 ;  /* 0x0000001513138c24 */ /* 0x000fe2000f8e0200 */
[----:B-1----:R-:W-:Y:S01]  /*09e0*/  MOV R8, UR6 ;  /* 0x0000000600087c02 */ /* 0x002fe20008000f00 */
[----:B------:R-:W3:Y:S01]  /*09f0*/  @P1 LDG.E R14, desc[UR18][R14.64] ;  /* 0x000000120e0e1981 */ /* 0x000ee2000c1e1900 */
[----:B------:R-:W-:Y:S01]  /*0a00*/  MOV R9, UR7 ;  /* 0x0000000700097c02 */ /* 0x000fe20008000f00 */
[----:B------:R-:W-:-:S02]  /*0a10*/  @!P0 IMAD.WIDE.U32 R6, R17, 0x4, R6 ;  /* 0x0000000411068825 */ /* 0x000fc400078e0006 */
[----:B------:R-:W3:Y:S02]  /*0a20*/  @P1 LDG.E R2, desc[UR18][R2.64+0x4] ;  /* 0x0000041202021981 */ /* 0x000ee4000c1e1900 */
[----:B------:R-:W-:Y:S02]  /*0a30*/  @!P0 IMAD.WIDE R8, R19, 0x4, R8 ;  /* 0x0000000413088825 */ /* 0x000fe400078e0208 */
[----:B------:R-:W4:Y:S04]  /*0a40*/  @!P0 LDG.E R7, desc[UR18][R6.64] ;  /* 0x0000001206078981 */ /* 0x000f28000c1e1900 */
[----:B------:R-:W4:Y:S01]  /*0a50*/  @!P0 LDG.E R8, desc[UR18][R8.64] ;  /* 0x0000001208088981 */ /* 0x000f22000c1e1900 */
[----:B--2---:R-:W-:-:S04]  /*0a60*/  @P1 FFMA R11, R11, R4, R12 ;  /* 0x000000040b0b1223 */ /* 0x004fc8000000000c */
[----:B---3--:R-:W-:-:S04]  /*0a70*/  @P1 FFMA R12, R2, R14, R11 ;  /* 0x0000000e020c1223 */ /* 0x008fc8000000000b */
[----:B----4-:R-:W-:-:S07]  /*0a80*/  @!P0 FFMA R12, R7, R8, R12 ;  /* 0x00000008070c8223 */ /* 0x010fce000000000c */
.L_x_0:
[----:B------:R-:W1:Y:S01]  /*0a90*/  LDC.64 R2, c[0x0][0x380] ;  /* 0x0000e000ff027b82 */ /* 0x000e620000000a00 */
[----:B------:R-:W-:-:S05]  /*0aa0*/  IADD3 R13, PT, PT, R0, R13, RZ ;  /* 0x0000000d000d7210 */ /* 0x000fca0007ffe0ff */
[----:B-1----:R-:W-:-:S05]  /*0ab0*/  IMAD.WIDE R2, R13, 0x4, R2 ;  /* 0x000000040d027825 */ /* 0x002fca00078e0202 */
[----:B0-----:R-:W-:Y:S01]  /*0ac0*/  STG.E desc[UR18][R2.64], R12 ;  /* 0x0000000c02007986 */ /* 0x001fe2000c101912 */
[----:B------:R-:W-:Y:S05]  /*0ad0*/  EXIT ;  /* 0x000000000000794d */ /* 0x000fea0003800000 */
.L_x_4:
[----:B------:R-:W-:-:S00]  /*0ae0*/  BRA `(.L_x_4) ;  /* 0xfffffffc00fc7947 */ /* 0x000fc0000383ffff */
[----:B------:R-:W-:-:S00]  /*0af0*/  NOP ;  /* 0x0000000000007918 */ /* 0x000fc00000000000 */
        /* <DEDUP_REMOVED lines=8> */
.L_x_5:


//--------------------- .nv.shared.reserved.0     --------------------------
	.section	.nv.shared.reserved.0,"aw",@nobits
	.weak		__nv_reservedSMEM_offset_0_alias
	.size		__nv_reservedSMEM_offset_0_alias, 0, 64
	.other		__nv_reservedSMEM_offset_0_alias,@"STO_CUDA_RESERVED_SHARED STV_DEFAULT"
__nv_reservedSMEM_offset_0_alias:
	.zero		0
	.zero		64


//--------------------- .nv.constant0._Z22Multiplica_Matrices_GMPfS_S_ii --------------------------
	.section	.nv.constant0._Z22Multiplica_Matrices_GMPfS_S_ii,"a",@progbits
	.sectionflags	@""
	.align	4
.nv.constant0._Z22Multiplica_Matrices_GMPfS_S_ii:
	.zero		928


//--------------------- SYMBOLS --------------------------

	.type		.nv.reservedSmem.offset0,@object
	.size		.nv.reservedSmem.offset0,0x4
